	.headerflags	@"EF_CUDA_TEXMODE_UNIFIED EF_CUDA_64BIT_ADDRESS EF_CUDA_ACCELERATORS EF_CUDA_SM90 EF_CUDA_VIRTUAL_SM(EF_CUDA_SM90)"
	.elftype	@"ET_EXEC"


//--------------------- .nv.info                  --------------------------
	.section	.nv.info,"",@"SHT_CUDA_INFO"
	.align	4


	//----- nvinfo : EIATTR_REGCOUNT
	.align		4
        /*0000*/ 	.byte	0x04, 0x2f
        /*0002*/ 	.short	(.L_1 - .L_0)
	.align		4
.L_0:
        /*0004*/ 	.word	index@(triton_per_fused_mean_5)
        /*0008*/ 	.word	0x00000016


	//----- nvinfo : EIATTR_MIN_STACK_SIZE
	.align		4
.L_1:
        /*000c*/ 	.byte	0x04, 0x12
        /*000e*/ 	.short	(.L_3 - .L_2)
	.align		4
.L_2:
        /*0010*/ 	.word	index@(triton_per_fused_mean_5)
        /*0014*/ 	.word	0x00000000


	//----- nvinfo : EIATTR_FRAME_SIZE
	.align		4
.L_3:
        /*0018*/ 	.byte	0x04, 0x11
        /*001a*/ 	.short	(.L_5 - .L_4)
	.align		4
.L_4:
        /*001c*/ 	.word	index@(triton_per_fused_mean_5)
        /*0020*/ 	.word	0x00000000


	//----- nvinfo : EIATTR_MIN_STACK_SIZE
	.align		4
.L_5:
        /*0024*/ 	.byte	0x04, 0x12
        /*0026*/ 	.short	(.L_7 - .L_6)
	.align		4
.L_6:
        /*0028*/ 	.word	index@(triton_per_fused_mean_5)
        /*002c*/ 	.word	0x00000000
.L_7:


//--------------------- .nv.info.triton_per_fused_mean_5 --------------------------
	.section	.nv.info.triton_per_fused_mean_5,"",@"SHT_CUDA_INFO"
	.sectionflags	@""
	.align	4


	//----- nvinfo : EIATTR_CUDA_API_VERSION
	.align		4
        /*0000*/ 	.byte	0x04, 0x37
        /*0002*/ 	.short	(.L_9 - .L_8)
.L_8:
        /*0004*/ 	.word	0x0000007c


	//----- nvinfo : EIATTR_KPARAM_INFO
	.align		4
.L_9:
        /*0008*/ 	.byte	0x04, 0x17
        /*000a*/ 	.short	(.L_11 - .L_10)
.L_10:
        /*000c*/ 	.word	0x00000000
        /*0010*/ 	.short	0x0005
        /*0012*/ 	.short	0x0024
        /*0014*/ 	.byte	0x00, 0xf0, 0x11, 0x00


	//----- nvinfo : EIATTR_KPARAM_INFO
	.align		4
.L_11:
        /*0018*/ 	.byte	0x04, 0x17
        /*001a*/ 	.short	(.L_13 - .L_12)
.L_12:
        /*001c*/ 	.word	0x00000000
        /*0020*/ 	.short	0x0004
        /*0022*/ 	.short	0x0020
        /*0024*/ 	.byte	0x00, 0xf0, 0x11, 0x00


	//----- nvinfo : EIATTR_KPARAM_INFO
	.align		4
.L_13:
        /*0028*/ 	.byte	0x04, 0x17
        /*002a*/ 	.short	(.L_15 - .L_14)
.L_14:
        /*002c*/ 	.word	0x00000000
        /*0030*/ 	.short	0x0003
        /*0032*/ 	.short	0x0018
        /*0034*/ 	.byte	0x00, 0xf4, 0x21, 0x00


	//----- nvinfo : EIATTR_KPARAM_INFO
	.align		4
.L_15:
        /*0038*/ 	.byte	0x04, 0x17
        /*003a*/ 	.short	(.L_17 - .L_16)
.L_16:
        /*003c*/ 	.word	0x00000000
        /*0040*/ 	.short	0x0002
        /*0042*/ 	.short	0x0010
        /*0044*/ 	.byte	0x00, 0xf4, 0x21, 0x00


	//----- nvinfo : EIATTR_KPARAM_INFO
	.align		4
.L_17:
        /*0048*/ 	.byte	0x04, 0x17
        /*004a*/ 	.short	(.L_19 - .L_18)
.L_18:
        /*004c*/ 	.word	0x00000000
        /*0050*/ 	.short	0x0001
        /*0052*/ 	.short	0x0008
        /*0054*/ 	.byte	0x00, 0xf4, 0x21, 0x00


	//----- nvinfo : EIATTR_KPARAM_INFO
	.align		4
.L_19:
        /*0058*/ 	.byte	0x04, 0x17
        /*005a*/ 	.short	(.L_21 - .L_20)
.L_20:
        /*005c*/ 	.word	0x00000000
        /*0060*/ 	.short	0x0000
        /*0062*/ 	.short	0x0000
        /*0064*/ 	.byte	0x00, 0xf4, 0x21, 0x00


	//----- nvinfo : EIATTR_SPARSE_MMA_MASK
	.align		4
.L_21:
        /*0068*/ 	.byte	0x03, 0x50
        /*006a*/ 	.short	0x0000


	//----- nvinfo : EIATTR_MAXREG_COUNT
	.align		4
        /*006c*/ 	.byte	0x03, 0x1b
        /*006e*/ 	.short	0x00ff


	//----- nvinfo : EIATTR_COOP_GROUP_MASK_REGIDS
	.align		4
        /*0070*/ 	.byte	0x04, 0x29
        /*0072*/ 	.short	(.L_23 - .L_22)


	//   ....[0]....
.L_22:
        /*0074*/ 	.word	0xffffffff


	//   ....[1]....
        /*0078*/ 	.word	0xffffffff


	//   ....[2]....
        /*007c*/ 	.word	0xffffffff


	//   ....[3]....
        /*0080*/ 	.word	0xffffffff


	//   ....[4]....
        /*0084*/ 	.word	0xffffffff


	//   ....[5]....
        /*0088*/ 	.word	0xffffffff


	//   ....[6]....
        /*008c*/ 	.word	0xffffffff


	//----- nvinfo : EIATTR_COOP_GROUP_INSTR_OFFSETS
	.align		4
.L_23:
        /*0090*/ 	.byte	0x04, 0x28
        /*0092*/ 	.short	(.L_25 - .L_24)


	//   ....[0]....
.L_24:
        /*0094*/ 	.word	0x00000440


	//   ....[1]....
        /*0098*/ 	.word	0x00000450


	//   ....[2]....
        /*009c*/ 	.word	0x00000480


	//   ....[3]....
        /*00a0*/ 	.word	0x000004a0


	//   ....[4]....
        /*00a4*/ 	.word	0x00000530


	//   ....[5]....
        /*00a8*/ 	.word	0x00000550


	//   ....[6]....
        /*00ac*/ 	.word	0x00000600


	//----- nvinfo : EIATTR_EXIT_INSTR_OFFSETS
	.align		4
.L_25:
        /*00b0*/ 	.byte	0x04, 0x1c
        /*00b2*/ 	.short	(.L_27 - .L_26)


	//   ....[0]....
.L_26:
        /*00b4*/ 	.word	0x00000740


	//   ....[1]....
        /*00b8*/ 	.word	0x00000770


	//----- nvinfo : EIATTR_REQNTID
	.align		4
.L_27:
        /*00bc*/ 	.byte	0x04, 0x10
        /*00be*/ 	.short	(.L_29 - .L_28)
.L_28:
        /*00c0*/ 	.word	0x00000040
        /*00c4*/ 	.word	0x00000001
        /*00c8*/ 	.word	0x00000001


	//----- nvinfo : EIATTR_CBANK_PARAM_SIZE
	.align		4
.L_29:
        /*00cc*/ 	.byte	0x03, 0x19
        /*00ce*/ 	.short	0x0028


	//----- nvinfo : EIATTR_PARAM_CBANK
	.align		4
        /*00d0*/ 	.byte	0x04, 0x0a
        /*00d2*/ 	.short	(.L_31 - .L_30)
	.align		4
.L_30:
        /*00d4*/ 	.word	index@(.nv.constant0.triton_per_fused_mean_5)
        /*00d8*/ 	.short	0x0210
        /*00da*/ 	.short	0x0028


	//----- nvinfo : EIATTR_SW_WAR
	.align		4
.L_31:
        /*00dc*/ 	.byte	0x04, 0x36
        /*00de*/ 	.short	(.L_33 - .L_32)
.L_32:
        /*00e0*/ 	.word	0x00000008
.L_33:


//--------------------- .nv.callgraph             --------------------------
	.section	.nv.callgraph,"",@"SHT_CUDA_CALLGRAPH"
	.align	4
	.sectionentsize	8
	.align		4
        /*0000*/ 	.word	0x00000000
	.align		4
        /*0004*/ 	.word	0xffffffff
	.align		4
        /*0008*/ 	.word	0x00000000
	.align		4
        /*000c*/ 	.word	0xfffffffe
	.align		4
        /*0010*/ 	.word	0x00000000
	.align		4
        /*0014*/ 	.word	0xfffffffd
	.align		4
        /*0018*/ 	.word	0x00000000
	.align		4
        /*001c*/ 	.word	0xfffffffc


//--------------------- .text.triton_per_fused_mean_5 --------------------------
	.section	.text.triton_per_fused_mean_5,"ax",@progbits
	.sectionflags	@"SHF_BARRIERS=1"
	.align	128
        .global         triton_per_fused_mean_5
        .type           triton_per_fused_mean_5,@function
        .size           triton_per_fused_mean_5,(.L_x_1 - triton_per_fused_mean_5)
        .other          triton_per_fused_mean_5,@"STO_CUDA_ENTRY STV_DEFAULT"
triton_per_fused_mean_5:
.text.triton_per_fused_mean_5:
[----:B------:R-:W0:Y:S02]  /*0000*/  LDC R1, c[0x0][0x28] ;  /* 0x00000a00ff017b82 */ /* 0x000e240000000800 */
[----:B------:R-:W1:Y:S01]  /*0010*/  S2R R0, SR_TID.X ;  /* 0x0000000000007919 */ /* 0x000e620000002100 */
[----:B------:R-:W2:Y:S01]  /*0020*/  LDC.64 R14, c[0x0][0x218] ;  /* 0x00008600ff0e7b82 */ /* 0x000ea20000000a00 */
[----:B------:R-:W-:Y:S01]  /*0030*/  ULDC.64 UR6, c[0x0][0x208] ;  /* 0x0000820000067ab9 */ /* 0x000fe20000000a00 */
[----:B------:R-:W-:Y:S01]  /*0040*/  CS2R R6, SRZ ;  /* 0x0000000000067805 */ /* 0x000fe2000001ff00 */
[----:B------:R-:W3:Y:S05]  /*0050*/  S2R R5, SR_CTAID.X ;  /* 0x0000000000057919 */ /* 0x000eea0000002500 */
[----:B------:R-:W4:Y:S01]  /*0060*/  LDC.64 R12, c[0x0][0x220] ;  /* 0x00008800ff0c7b82 */ /* 0x000f220000000a00 */
[----:B-1----:R-:W-:Y:S01]  /*0070*/  SHF.R.U32.HI R10, RZ, 0x3, R0 ;  /* 0x00000003ff0a7819 */ /* 0x002fe20000011600 */
[----:B------:R-:W-:-:S02]  /*0080*/  IMAD.SHL.U32 R8, R0, 0x2, RZ ;  /* 0x0000000200087824 */ /* 0x000fc400078e00ff */
[----:B---3--:R-:W-:Y:S01]  /*0090*/  IMAD.SHL.U32 R5, R5, 0x8, RZ ;  /* 0x0000000805057824 */ /* 0x008fe200078e00ff */
[----:B------:R-:W-:Y:S02]  /*00a0*/  SGXT.U32 R10, R10, 0x3 ;  /* 0x000000030a0a781a */ /* 0x000fe40000000000 */
[----:B------:R-:W-:Y:S02]  /*00b0*/  LOP3.LUT R3, R8, 0xe, RZ, 0xc0, !PT ;  /* 0x0000000e08037812 */ /* 0x000fe400078ec0ff */
[----:B------:R-:W-:-:S04]  /*00c0*/  LOP3.LUT R2, R5, R10, RZ, 0xfc, !PT ;  /* 0x0000000a05027212 */ /* 0x000fc800078efcff */
[C---:B------:R-:W-:Y:S01]  /*00d0*/  ISETP.GE.AND P1, PT, R2.reuse, 0x10, PT ;  /* 0x000000100200780c */ /* 0x040fe20003f26270 */
[----:B------:R-:W-:Y:S01]  /*00e0*/  IMAD R17, R2, 0x10, R3 ;  /* 0x0000001002117824 */ /* 0x000fe200078e0203 */
[----:B------:R-:W-:-:S03]  /*00f0*/  CS2R R2, SRZ ;  /* 0x0000000000027805 */ /* 0x000fc6000001ff00 */
[----:B--2---:R-:W-:-:S04]  /*0100*/  IMAD.WIDE R14, R17, 0x4, R14 ;  /* 0x00000004110e7825 */ /* 0x004fc800078e020e */
[----:B----4-:R-:W-:Y:S01]  /*0110*/  IMAD.WIDE R16, R17, 0x4, R12 ;  /* 0x0000000411107825 */ /* 0x010fe200078e020c */
[----:B------:R-:W-:Y:S01]  /*0120*/  LOP3.LUT R18, R5, 0x6, R8, 0xf8, !PT ;  /* 0x0000000605127812 */ /* 0x000fe200078ef808 */
[----:B------:R-:W1:Y:S02]  /*0130*/  LDC.64 R12, c[0x0][0x228] ;  /* 0x00008a00ff0c7b82 */ /* 0x000e640000000a00 */
[----:B------:R2:W3:Y:S04]  /*0140*/  @!P1 LDG.E.64 R2, desc[UR6][R14.64] ;  /* 0x000000060e029981 */ /* 0x0004e8000c1e1b00 */
[----:B------:R4:W5:Y:S01]  /*0150*/  @!P1 LDG.E.64 R6, desc[UR6][R16.64] ;  /* 0x0000000610069981 */ /* 0x000962000c1e1b00 */
[----:B------:R-:W-:Y:S02]  /*0160*/  SHF.R.S32.HI R9, RZ, 0x1f, R18 ;  /* 0x0000001fff097819 */ /* 0x000fe40000011412 */
[----:B------:R-:W-:-:S02]  /*0170*/  ISETP.GE.AND P0, PT, R18, 0x10, PT ;  /* 0x000000101200780c */ /* 0x000fc40003f06270 */
[----:B------:R-:W-:Y:S02]  /*0180*/  LEA.HI R11, R9, R18, RZ, 0x2 ;  /* 0x00000012090b7211 */ /* 0x000fe400078f10ff */
[----:B------:R-:W-:Y:S02]  /*0190*/  LOP3.LUT R9, R0, 0x3c, RZ, 0xc0, !PT ;  /* 0x0000003c00097812 */ /* 0x000fe400078ec0ff */
[C---:B------:R-:W-:Y:S01]  /*01a0*/  LOP3.LUT R19, R11.reuse, 0xfffffffc, RZ, 0xc0, !PT ;  /* 0xfffffffc0b137812 */ /* 0x040fe200078ec0ff */
[----:B------:R-:W-:-:S03]  /*01b0*/  IMAD.SHL.U32 R11, R11, 0x10, RZ ;  /* 0x000000100b0b7824 */ /* 0x000fc600078e00ff */
[----:B------:R-:W-:Y:S02]  /*01c0*/  IADD3 R19, R9, R18, -R19 ;  /* 0x0000001209137210 */ /* 0x000fe40007ffe813 */
[----:B--2---:R-:W-:-:S05]  /*01d0*/  LOP3.LUT R14, R11, 0xffffffc0, RZ, 0xc0, !PT ;  /* 0xffffffc00b0e7812 */ /* 0x004fca00078ec0ff */
[----:B------:R-:W-:-:S04]  /*01e0*/  IMAD.IADD R15, R19, 0x1, R14 ;  /* 0x00000001130f7824 */ /* 0x000fc800078e020e */
[----:B-1----:R-:W-:Y:S01]  /*01f0*/  IMAD.WIDE R14, R15, 0x4, R12 ;  /* 0x000000040f0e7825 */ /* 0x002fe200078e020c */
[----:B------:R-:W-:-:S06]  /*0200*/  CS2R R12, SRZ ;  /* 0x00000000000c7805 */ /* 0x000fcc000001ff00 */
[----:B------:R-:W2:Y:S01]  /*0210*/  @!P0 LDG.E.64 R12, desc[UR6][R14.64] ;  /* 0x000000060e0c8981 */ /* 0x000ea2000c1e1b00 */
[----:B------:R-:W1:Y:S01]  /*0220*/  S2UR UR5, SR_CgaCtaId ;  /* 0x00000000000579c3 */ /* 0x000e620000008800 */
[C---:B------:R-:W-:Y:S01]  /*0230*/  IMAD.SHL.U32 R11, R0.reuse, 0x10, RZ ;  /* 0x00000010000b7824 */ /* 0x040fe200078e00ff */
[----:B------:R-:W-:Y:S01]  /*0240*/  UMOV UR4, 0x400 ;  /* 0x0000040000047882 */ /* 0x000fe20000000000 */
[----:B----4-:R-:W-:Y:S01]  /*0250*/  IMAD.SHL.U32 R16, R0, 0x8, RZ ;  /* 0x0000000800107824 */ /* 0x010fe200078e00ff */
[----:B------:R-:W-:Y:S02]  /*0260*/  LOP3.LUT R8, R8, 0x6, RZ, 0xc0, !PT ;  /* 0x0000000608087812 */ /* 0x000fe400078ec0ff */
[----:B------:R-:W-:Y:S02]  /*0270*/  LOP3.LUT R11, R11, 0x70, RZ, 0xc0, !PT ;  /* 0x000000700b0b7812 */ /* 0x000fe400078ec0ff */
[----:B------:R-:W-:Y:S02]  /*0280*/  LOP3.LUT R16, R16, 0x1f8, RZ, 0xc0, !PT ;  /* 0x000001f810107812 */ /* 0x000fe400078ec0ff */
[----:B------:R-:W-:-:S02]  /*0290*/  LOP3.LUT R10, R11, R10, RZ, 0xfc, !PT ;  /* 0x0000000a0b0a7212 */ /* 0x000fc400078efcff */
[----:B------:R-:W-:Y:S01]  /*02a0*/  LOP3.LUT R5, R5, 0x7, R0, 0xf8, !PT ;  /* 0x0000000705057812 */ /* 0x000fe200078ef800 */
[----:B-1----:R-:W-:-:S06]  /*02b0*/  UPRMT UR4, UR5, 0x654, UR4 ;  /* 0x0000065405047896 */ /* 0x002fcc0008000004 */
[----:B------:R-:W-:Y:S02]  /*02c0*/  IADD3 R16, R16, UR4, R9 ;  /* 0x0000000410107c10 */ /* 0x000fe4000fffe009 */
[----:B---3--:R-:W-:Y:S02]  /*02d0*/  SEL R17, R2, RZ, !P1 ;  /* 0x000000ff02117207 */ /* 0x008fe40004800000 */
[----:B------:R-:W-:Y:S02]  /*02e0*/  LOP3.LUT R2, R11, 0x8, RZ, 0xfc, !PT ;  /* 0x000000080b027812 */ /* 0x000fe400078efcff */
[----:B------:R-:W-:Y:S02]  /*02f0*/  SEL R18, R3, RZ, !P1 ;  /* 0x000000ff03127207 */ /* 0x000fe40004800000 */
[----:B------:R-:W-:Y:S02]  /*0300*/  LEA.HI R11, R11, UR4, RZ, 0x1f ;  /* 0x000000040b0b7c11 */ /* 0x000fe4000f8ff8ff */
[----:B------:R-:W-:-:S02]  /*0310*/  LEA.HI R3, R2, UR4, RZ, 0x1f ;  /* 0x0000000402037c11 */ /* 0x000fc4000f8ff8ff */
[----:B-----5:R-:W-:Y:S01]  /*0320*/  SEL R2, R6, RZ, !P1 ;  /* 0x000000ff06027207 */ /* 0x020fe20004800000 */
[C---:B------:R-:W-:Y:S01]  /*0330*/  IMAD R11, R10.reuse, 0x4, R11 ;  /* 0x000000040a0b7824 */ /* 0x040fe200078e020b */
[----:B------:R-:W-:Y:S01]  /*0340*/  SEL R7, R7, RZ, !P1 ;  /* 0x000000ff07077207 */ /* 0x000fe20004800000 */
[----:B------:R-:W-:Y:S01]  /*0350*/  IMAD R10, R10, 0x4, R3 ;  /* 0x000000040a0a7824 */ /* 0x000fe200078e0203 */
[----:B------:R-:W-:Y:S01]  /*0360*/  ISETP.GE.AND P1, PT, R0, 0x10, PT ;  /* 0x000000100000780c */ /* 0x000fe20003f26270 */
[----:B------:R-:W-:Y:S02]  /*0370*/  FADD R2, R17, R2 ;  /* 0x0000000211027221 */ /* 0x000fe40000000000 */
[----:B------:R-:W-:-:S03]  /*0380*/  FADD R3, R18, R7 ;  /* 0x0000000712037221 */ /* 0x000fc60000000000 */
[----:B------:R-:W-:Y:S04]  /*0390*/  STS [R11], R2 ;  /* 0x000000020b007388 */ /* 0x000fe80000000800 */
[----:B------:R-:W-:Y:S01]  /*03a0*/  STS [R10+0x20], R3 ;  /* 0x000020030a007388 */ /* 0x000fe20000000800 */
[----:B------:R-:W-:Y:S01]  /*03b0*/  BAR.SYNC.DEFER_BLOCKING 0x0 ;  /* 0x0000000000007b1d */ /* 0x000fe20000010000 */
[----:B--2---:R-:W-:Y:S02]  /*03c0*/  SEL R12, R12, RZ, !P0 ;  /* 0x000000ff0c0c7207 */ /* 0x004fe40004000000 */
[----:B------:R-:W-:-:S03]  /*03d0*/  SEL R13, R13, RZ, !P0 ;  /* 0x000000ff0d0d7207 */ /* 0x000fc60004000000 */
[----:B------:R-:W1:Y:S04]  /*03e0*/  LDS R7, [R16] ;  /* 0x0000000010077984 */ /* 0x000e680000000800 */
[----:B------:R-:W2:Y:S01]  /*03f0*/  LDS R6, [R16+0x4] ;  /* 0x0000040010067984 */ /* 0x000ea20000000800 */
[----:B-1----:R-:W-:Y:S01]  /*0400*/  FADD R7, R12, R7 ;  /* 0x000000070c077221 */ /* 0x002fe20000000000 */
[----:B--2---:R-:W-:-:S04]  /*0410*/  FADD R6, R13, R6 ;  /* 0x000000060d067221 */ /* 0x004fc80000000000 */
[----:B------:R-:W-:Y:S02]  /*0420*/  FSEL R7, R7, RZ, !P0 ;  /* 0x000000ff07077208 */ /* 0x000fe40004000000 */
[----:B------:R-:W-:-:S03]  /*0430*/  FSEL R6, R6, RZ, !P0 ;  /* 0x000000ff06067208 */ /* 0x000fc60004000000 */
[----:B------:R-:W1:Y:S04]  /*0440*/  SHFL.BFLY PT, R2, R7, 0x10, 0x1f ;  /* 0x0e001f0007027f89 */ /* 0x000e6800000e0000 */
[----:B------:R-:W2:Y:S01]  /*0450*/  SHFL.BFLY PT, R9, R6, 0x10, 0x1f ;  /* 0x0e001f0006097f89 */ /* 0x000ea200000e0000 */
[----:B-1----:R-:W-:Y:S01]  /*0460*/  FADD R3, R7, R2 ;  /* 0x0000000207037221 */ /* 0x002fe20000000000 */
[----:B--2---:R-:W-:-:S04]  /*0470*/  FADD R11, R6, R9 ;  /* 0x00000009060b7221 */ /* 0x004fc80000000000 */
[----:B------:R-:W1:Y:S01]  /*0480*/  SHFL.BFLY PT, R2, R3, 0x8, 0x1f ;  /* 0x0d001f0003027f89 */ /* 0x000e6200000e0000 */
[----:B------:R-:W-:-:S03]  /*0490*/  IMAD.SHL.U32 R6, R8, 0x8, RZ ;  /* 0x0000000808067824 */ /* 0x000fc600078e00ff */
[----:B------:R-:W2:Y:S01]  /*04a0*/  SHFL.BFLY PT, R10, R11, 0x8, 0x1f ;  /* 0x0d001f000b0a7f89 */ /* 0x000ea200000e0000 */
[----:B-1----:R-:W-:Y:S01]  /*04b0*/  FADD R9, R3, R2 ;  /* 0x0000000203097221 */ /* 0x002fe20000000000 */
[C---:B------:R-:W-:Y:S02]  /*04c0*/  LOP3.LUT R2, R0.reuse, 0x1f, RZ, 0xc0, !PT ;  /* 0x0000001f00027812 */ /* 0x040fe400078ec0ff */
[----:B------:R-:W-:Y:S01]  /*04d0*/  LEA R3, R0, UR4, 0x2 ;  /* 0x0000000400037c11 */ /* 0x000fe2000f8e10ff */
[----:B--2---:R-:W-:Y:S01]  /*04e0*/  FADD R12, R11, R10 ;  /* 0x0000000a0b0c7221 */ /* 0x004fe20000000000 */
[----:B------:R-:W-:Y:S01]  /*04f0*/  BAR.SYNC.DEFER_BLOCKING 0x0 ;  /* 0x0000000000007b1d */ /* 0x000fe20000010000 */
[----:B------:R-:W-:Y:S02]  /*0500*/  ISETP.GE.U32.AND P0, PT, R2, 0x4, PT ;  /* 0x000000040200780c */ /* 0x000fe40003f06070 */
[----:B------:R-:W-:-:S04]  /*0510*/  SHF.R.U32.HI R2, RZ, 0x3, R0 ;  /* 0x00000003ff027819 */ /* 0x000fc80000011600 */
[----:B------:R-:W-:Y:S01]  /*0520*/  LOP3.LUT R7, R2, 0x4, RZ, 0xc0, !PT ;  /* 0x0000000402077812 */ /* 0x000fe200078ec0ff */
[----:B------:R-:W1:Y:S03]  /*0530*/  SHFL.BFLY PT, R10, R9, 0x4, 0x1f ;  /* 0x0c801f00090a7f89 */ /* 0x000e6600000e0000 */
[----:B------:R-:W-:Y:S01]  /*0540*/  LOP3.LUT R2, R6, R7, RZ, 0xfc, !PT ;  /* 0x0000000706027212 */ /* 0x000fe200078efcff */
[----:B------:R-:W2:Y:S01]  /*0550*/  SHFL.BFLY PT, R13, R12, 0x4, 0x1f ;  /* 0x0c801f000c0d7f89 */ /* 0x000ea200000e0000 */
[----:B-1----:R-:W-:Y:S01]  /*0560*/  FADD R11, R9, R10 ;  /* 0x0000000a090b7221 */ /* 0x002fe20000000000 */
[----:B------:R-:W-:Y:S01]  /*0570*/  LOP3.LUT R10, R0, 0x1, RZ, 0xc0, !PT ;  /* 0x00000001000a7812 */ /* 0x000fe200078ec0ff */
[----:B--2---:R-:W-:-:S03]  /*0580*/  FADD R13, R12, R13 ;  /* 0x0000000d0c0d7221 */ /* 0x004fc60000000000 */
[----:B------:R-:W-:Y:S04]  /*0590*/  @!P0 STS [R2+UR4], R11 ;  /* 0x0000000b02008988 */ /* 0x000fe80008000804 */
[----:B------:R1:W-:Y:S01]  /*05a0*/  @!P0 STS [R2+UR4+0x8], R13 ;  /* 0x0000080d02008988 */ /* 0x0003e20008000804 */
[----:B------:R-:W-:Y:S01]  /*05b0*/  BAR.SYNC.DEFER_BLOCKING 0x0 ;  /* 0x0000000000007b1d */ /* 0x000fe20000010000 */
[----:B------:R-:W-:-:S04]  /*05c0*/  ISETP.NE.U32.AND P0, PT, R10, 0x1, PT ;  /* 0x000000010a00780c */ /* 0x000fc80003f05070 */
[C---:B------:R-:W-:Y:S02]  /*05d0*/  ISETP.LT.AND P0, PT, R0.reuse, 0x10, P0 ;  /* 0x000000100000780c */ /* 0x040fe40000701270 */
[----:B-1----:R-:W-:Y:S01]  /*05e0*/  LOP3.LUT R2, R0, 0x7, RZ, 0xc0, !PT ;  /* 0x0000000700027812 */ /* 0x002fe200078ec0ff */
[----:B------:R-:W1:Y:S04]  /*05f0*/  @!P1 LDS R4, [R3] ;  /* 0x0000000003049984 */ /* 0x000e680000000800 */
[----:B-1----:R-:W1:Y:S02]  /*0600*/  SHFL.BFLY PT, R9, R4, 0x1, 0x1f ;  /* 0x0c201f0004097f89 */ /* 0x002e6400000e0000 */
[----:B-1----:R-:W-:Y:S01]  /*0610*/  FADD R10, R4, R9 ;  /* 0x00000009040a7221 */ /* 0x002fe20000000000 */
[----:B------:R-:W-:Y:S01]  /*0620*/  VIADD R9, R6, UR4 ;  /* 0x0000000406097c36 */ /* 0x000fe20008000000 */
[----:B------:R-:W-:-:S03]  /*0630*/  LEA R4, R2, UR4, 0x2 ;  /* 0x0000000402047c11 */ /* 0x000fc6000f8e10ff */
[----:B------:R1:W-:Y:S01]  /*0640*/  @P0 STS [R3], R10 ;  /* 0x0000000a03000388 */ /* 0x0003e20000000800 */
[----:B------:R-:W-:Y:S01]  /*0650*/  IMAD R9, R8, -0x4, R9 ;  /* 0xfffffffc08097824 */ /* 0x000fe200078e0209 */
[----:B------:R-:W-:Y:S01]  /*0660*/  SHF.R.U32.HI R8, RZ, 0x3, R0 ;  /* 0x00000003ff087819 */ /* 0x000fe20000011600 */
[----:B------:R-:W-:Y:S08]  /*0670*/  BAR.SYNC.DEFER_BLOCKING 0x0 ;  /* 0x0000000000007b1d */ /* 0x000ff00000010000 */
[----:B-1----:R-:W1:Y:S01]  /*0680*/  LDC.64 R2, c[0x0][0x210] ;  /* 0x00008400ff027b82 */ /* 0x002e620000000a00 */
[----:B------:R-:W-:Y:S04]  /*0690*/  LDS R12, [R6+UR4] ;  /* 0x00000004060c7984 */ /* 0x000fe80008000800 */
[----:B------:R2:W3:Y:S01]  /*06a0*/  LDS R13, [R6+UR4+0x8] ;  /* 0x00000804060d7984 */ /* 0x0004e20008000800 */
[----:B-1----:R-:W-:-:S02]  /*06b0*/  IMAD.WIDE R2, R5, 0x4, R2 ;  /* 0x0000000405027825 */ /* 0x002fc400078e0202 */
[----:B------:R-:W-:Y:S01]  /*06c0*/  BAR.SYNC.DEFER_BLOCKING 0x0 ;  /* 0x0000000000007b1d */ /* 0x000fe20000010000 */
[----:B--2---:R-:W-:-:S04]  /*06d0*/  SGXT.U32 R6, R8, 0x2 ;  /* 0x000000020806781a */ /* 0x004fc80000000000 */
[----:B------:R-:W-:-:S04]  /*06e0*/  LOP3.LUT P0, RZ, R7, R6, RZ, 0xfc, !PT ;  /* 0x0000000607ff7212 */ /* 0x000fc8000780fcff */
[----:B------:R-:W-:Y:S01]  /*06f0*/  ISETP.LT.AND P0, PT, R5, 0x10, !P0 ;  /* 0x000000100500780c */ /* 0x000fe20004701270 */
[----:B---3--:R1:W-:Y:S01]  /*0700*/  STS.64 [R9], R12 ;  /* 0x0000000c09007388 */ /* 0x0083e20000000a00 */
[----:B------:R-:W-:Y:S06]  /*0710*/  BAR.SYNC.DEFER_BLOCKING 0x0 ;  /* 0x0000000000007b1d */ /* 0x000fec0000010000 */
[----:B------:R-:W2:Y:S02]  /*0720*/  LDS R4, [R4] ;  /* 0x0000000004047984 */ /* 0x000ea40000000800 */
[----:B------:R-:W-:Y:S06]  /*0730*/  BAR.SYNC.DEFER_BLOCKING 0x0 ;  /* 0x0000000000007b1d */ /* 0x000fec0000010000 */
[----:B-1----:R-:W-:Y:S05]  /*0740*/  @!P0 EXIT ;  /* 0x000000000000894d */ /* 0x002fea0003800000 */
[----:B--2---:R-:W-:-:S05]  /*0750*/  FMUL R5, R4, 0.0625 ;  /* 0x3d80000004057820 */ /* 0x004fca0000400000 */
[----:B------:R-:W-:Y:S01]  /*0760*/  STG.E desc[UR6][R2.64], R5 ;  /* 0x0000000502007986 */ /* 0x000fe2000c101906 */
[----:B------:R-:W-:Y:S05]  /*0770*/  EXIT ;  /* 0x000000000000794d */ /* 0x000fea0003800000 */
.L_x_0:
[----:B------:R-:W-:-:S00]  /*0780*/  BRA `(.L_x_0) ;  /* 0xfffffffc00fc7947 */ /* 0x000fc0000383ffff */
[----:B------:R-:W-:-:S00]  /*0790*/  NOP ;  /* 0x0000000000007918 */ /* 0x000fc00000000000 */
        /* <DEDUP_REMOVED lines=14> */
.L_x_1:


//--------------------- .nv.shared.triton_per_fused_mean_5 --------------------------
	.section	.nv.shared.triton_per_fused_mean_5,"aw",@nobits
	.sectionflags	@""
	.align	16
	.zero		1024


//--------------------- .nv.constant0.triton_per_fused_mean_5 --------------------------
	.section	.nv.constant0.triton_per_fused_mean_5,"a",@progbits
	.sectionflags	@""
	.align	4
.nv.constant0.triton_per_fused_mean_5:
	.zero		568
